//
// Generated by NVIDIA NVVM Compiler
//
// Compiler Build ID: CL-36424714
// Cuda compilation tools, release 13.0, V13.0.88
// Based on NVVM 20.0.0
//

.version 9.0
.target sm_100
.address_size 64

	// .globl	_Z15spread_to_pointPfjjS_

.visible .entry _Z15spread_to_pointPfjjS_(
	.param .u64 .ptr .align 1 _Z15spread_to_pointPfjjS__param_0,
	.param .u32 _Z15spread_to_pointPfjjS__param_1,
	.param .u32 _Z15spread_to_pointPfjjS__param_2,
	.param .u64 .ptr .align 1 _Z15spread_to_pointPfjjS__param_3
)
{
	.reg .pred 	%p<5>;
	.reg .b32 	%r<34>;
	.reg .b32 	%f<9>;
	.reg .b64 	%rd<15>;

	ld.param.u64 	%rd3, [_Z15spread_to_pointPfjjS__param_0];
	ld.param.u32 	%r12, [_Z15spread_to_pointPfjjS__param_1];
	ld.param.u64 	%rd4, [_Z15spread_to_pointPfjjS__param_3];
	mov.u32 	%r1, %ntid.y;
	mov.u32 	%r13, %ctaid.y;
	mov.u32 	%r14, %tid.y;
	mad.lo.s32 	%r15, %r1, %r13, %r14;
	add.s32 	%r32, %r15, 1;
	add.s32 	%r3, %r12, -1;
	setp.ge.u32 	%p1, %r32, %r3;
	@%p1 bra 	$L__BB0_6;
	cvta.to.global.u64 	%rd1, %rd3;
	mov.u32 	%r16, %ntid.x;
	mov.u32 	%r17, %tid.x;
	mov.u32 	%r18, %ctaid.x;
	mad.lo.s32 	%r19, %r16, %r18, %r17;
	add.s32 	%r4, %r19, 1;
	mov.u32 	%r20, %nctaid.y;
	mul.lo.s32 	%r5, %r1, %r20;
	mov.u32 	%r21, %nctaid.x;
	mul.lo.s32 	%r6, %r16, %r21;
	cvta.to.global.u64 	%rd2, %rd4;
$L__BB0_2:
	setp.ge.u32 	%p2, %r4, %r3;
	@%p2 bra 	$L__BB0_5;
	add.s32 	%r8, %r32, -1;
	mov.u32 	%r33, %r4;
$L__BB0_4:
	add.s32 	%r22, %r33, -1;
	mul.lo.s32 	%r23, %r22, %r12;
	add.s32 	%r24, %r23, %r32;
	mul.wide.u32 	%rd5, %r24, 4;
	add.s64 	%rd6, %rd1, %rd5;
	ld.global.f32 	%f1, [%rd6];
	shl.b32 	%r25, %r12, 1;
	add.s32 	%r26, %r23, %r25;
	add.s32 	%r27, %r26, %r32;
	mul.wide.u32 	%rd7, %r27, 4;
	add.s64 	%rd8, %rd1, %rd7;
	ld.global.f32 	%f2, [%rd8];
	add.f32 	%f3, %f1, %f2;
	sub.s32 	%r28, %r26, %r12;
	add.s32 	%r29, %r8, %r28;
	mul.wide.u32 	%rd9, %r29, 4;
	add.s64 	%rd10, %rd1, %rd9;
	ld.global.f32 	%f4, [%rd10];
	add.f32 	%f5, %f3, %f4;
	add.s32 	%r30, %r29, 2;
	mul.wide.u32 	%rd11, %r30, 4;
	add.s64 	%rd12, %rd1, %rd11;
	ld.global.f32 	%f6, [%rd12];
	add.f32 	%f7, %f5, %f6;
	mul.f32 	%f8, %f7, 0f3E800000;
	add.s32 	%r31, %r32, %r28;
	mul.wide.u32 	%rd13, %r31, 4;
	add.s64 	%rd14, %rd2, %rd13;
	st.global.f32 	[%rd14], %f8;
	add.s32 	%r33, %r33, %r6;
	setp.lt.u32 	%p3, %r33, %r3;
	@%p3 bra 	$L__BB0_4;
$L__BB0_5:
	add.s32 	%r32, %r32, %r5;
	setp.lt.u32 	%p4, %r32, %r3;
	@%p4 bra 	$L__BB0_2;
$L__BB0_6:
	ret;

}
	// .globl	_Z27overwrite_current_iterationPfjjS_
.visible .entry _Z27overwrite_current_iterationPfjjS_(
	.param .u64 .ptr .align 1 _Z27overwrite_current_iterationPfjjS__param_0,
	.param .u32 _Z27overwrite_current_iterationPfjjS__param_1,
	.param .u32 _Z27overwrite_current_iterationPfjjS__param_2,
	.param .u64 .ptr .align 1 _Z27overwrite_current_iterationPfjjS__param_3
)
{
	.reg .pred 	%p<4>;
	.reg .b32 	%r<20>;
	.reg .b32 	%f<2>;
	.reg .b64 	%rd<8>;

	ld.param.u64 	%rd3, [_Z27overwrite_current_iterationPfjjS__param_0];
	ld.param.u32 	%r8, [_Z27overwrite_current_iterationPfjjS__param_1];
	ld.param.u64 	%rd4, [_Z27overwrite_current_iterationPfjjS__param_3];
	mov.u32 	%r1, %ntid.y;
	mov.u32 	%r9, %ctaid.y;
	mov.u32 	%r10, %tid.y;
	mad.lo.s32 	%r19, %r1, %r9, %r10;
	add.s32 	%r11, %r19, 1;
	add.s32 	%r3, %r8, -1;
	setp.ge.u32 	%p1, %r11, %r3;
	@%p1 bra 	$L__BB1_5;
	mov.u32 	%r12, %tid.x;
	mov.u32 	%r13, %ctaid.x;
	mov.u32 	%r14, %ntid.x;
	mad.lo.s32 	%r15, %r14, %r13, %r12;
	cvta.to.global.u64 	%rd5, %rd4;
	cvta.to.global.u64 	%rd6, %rd3;
	add.s32 	%r4, %r15, 1;
	mad.lo.s32 	%r16, %r8, %r15, %r19;
	mul.wide.s32 	%rd7, %r16, 4;
	add.s64 	%rd1, %rd5, %rd7;
	add.s64 	%rd2, %rd6, %rd7;
	mov.u32 	%r17, %nctaid.y;
	mul.lo.s32 	%r5, %r1, %r17;
$L__BB1_2:
	setp.ge.u32 	%p2, %r4, %r3;
	@%p2 bra 	$L__BB1_4;
	ld.global.f32 	%f1, [%rd1];
	st.global.f32 	[%rd2], %f1;
$L__BB1_4:
	add.s32 	%r19, %r19, %r5;
	add.s32 	%r18, %r19, 1;
	setp.lt.u32 	%p3, %r18, %r3;
	@%p3 bra 	$L__BB1_2;
$L__BB1_5:
	ret;

}


// ===== COMPILED SASS (sm_100) =====

	.target	sm_100

	.elftype	@"ET_EXEC"


//--------------------- .note.nv.tkinfo           --------------------------
	.section	.note.nv.tkinfo,"",@"SHT_NOTE"
	.sectionflags	@"SHF_NOTE_NV_TKINFO"
	.tkinfo
        /*0018*/ 	.word	0x00000002
        /*0030*/ 	.string	""
        /*0030*/ 	.string	"ptxas"
        /*0030*/ 	.string	"Cuda compilation tools, release 13.0, V13.0.88"
        /*0030*/ 	.string	"Build cuda_13.0.r13.0/compiler.36424714_0"
        /*0030*/ 	.string	"-arch sm_100 -m 64 "



//--------------------- .note.nv.cuinfo           --------------------------
	.section	.note.nv.cuinfo,"",@"SHT_NOTE"
	.sectionflags	@"SHF_NOTE_NV_CUINFO"
        /*0018*/ 	.short	0x0002
        /*001a*/ 	.short	0x0064
        /*001c*/ 	.short	0x0082
	.zero		2


//--------------------- .nv.info                  --------------------------
	.section	.nv.info,"",@"SHT_CUDA_INFO"
	.align	4


	//----- nvinfo : EIATTR_REGCOUNT
	.align		4
        /*0000*/ 	.byte	0x04, 0x2f
        /*0002*/ 	.short	(.L_1 - .L_0)
	.align		4
.L_0:
        /*0004*/ 	.word	index@(_Z15spread_to_pointPfjjS_)
        /*0008*/ 	.word	0x00000016


	//----- nvinfo : EIATTR_FRAME_SIZE
	.align		4
.L_1:
        /*000c*/ 	.byte	0x04, 0x11
        /*000e*/ 	.short	(.L_3 - .L_2)
	.align		4
.L_2:
        /*0010*/ 	.word	index@(_Z15spread_to_pointPfjjS_)
        /*0014*/ 	.word	0x00000000


	//----- nvinfo : EIATTR_REGCOUNT
	.align		4
.L_3:
        /*0018*/ 	.byte	0x04, 0x2f
        /*001a*/ 	.short	(.L_5 - .L_4)
	.align		4
.L_4:
        /*001c*/ 	.word	index@(_Z27overwrite_current_iterationPfjjS_)
        /*0020*/ 	.word	0x0000000a


	//----- nvinfo : EIATTR_FRAME_SIZE
	.align		4
.L_5:
        /*0024*/ 	.byte	0x04, 0x11
        /*0026*/ 	.short	(.L_7 - .L_6)
	.align		4
.L_6:
        /*0028*/ 	.word	index@(_Z27overwrite_current_iterationPfjjS_)
        /*002c*/ 	.word	0x00000000


	//----- nvinfo : EIATTR_MIN_STACK_SIZE
	.align		4
.L_7:
        /*0030*/ 	.byte	0x04, 0x12
        /*0032*/ 	.short	(.L_9 - .L_8)
	.align		4
.L_8:
        /*0034*/ 	.word	index@(_Z27overwrite_current_iterationPfjjS_)
        /*0038*/ 	.word	0x00000000


	//----- nvinfo : EIATTR_MIN_STACK_SIZE
	.align		4
.L_9:
        /*003c*/ 	.byte	0x04, 0x12
        /*003e*/ 	.short	(.L_11 - .L_10)
	.align		4
.L_10:
        /*0040*/ 	.word	index@(_Z15spread_to_pointPfjjS_)
        /*0044*/ 	.word	0x00000000
.L_11:


//--------------------- .nv.compat                --------------------------
	.section	.nv.compat,"",@"SHT_CUDA_COMPAT_INFO"
	.align	4
        /*0000*/ 	.byte	0x02, 0x09, 0x00, 0x00, 0x02, 0x02, 0x01, 0x00, 0x02, 0x05, 0x05, 0x00, 0x03, 0x07, 0x01, 0x01
        /*0010*/ 	.byte	0x02, 0x03, 0x00, 0x00, 0x02, 0x06, 0x01, 0x00, 0x04, 0x0b, 0x08, 0x00, 0x09, 0x00, 0x00, 0x00
        /*0020*/ 	.byte	0x00, 0x00, 0x00, 0x00


//--------------------- .nv.info._Z27overwrite_current_iterationPfjjS_ --------------------------
	.section	.nv.info._Z27overwrite_current_iterationPfjjS_,"",@"SHT_CUDA_INFO"
	.sectionflags	@""
	.align	4


	//----- nvinfo : EIATTR_CUDA_API_VERSION
	.align		4
        /*0000*/ 	.byte	0x04, 0x37
        /*0002*/ 	.short	(.L_13 - .L_12)
.L_12:
        /*0004*/ 	.word	0x00000082


	//----- nvinfo : EIATTR_KPARAM_INFO
	.align		4
.L_13:
        /*0008*/ 	.byte	0x04, 0x17
        /*000a*/ 	.short	(.L_15 - .L_14)
.L_14:
        /*000c*/ 	.word	0x00000000
        /*0010*/ 	.short	0x0003
        /*0012*/ 	.short	0x0010
        /*0014*/ 	.byte	0x00, 0xf5, 0x21, 0x00


	//----- nvinfo : EIATTR_KPARAM_INFO
	.align		4
.L_15:
        /*0018*/ 	.byte	0x04, 0x17
        /*001a*/ 	.short	(.L_17 - .L_16)
.L_16:
        /*001c*/ 	.word	0x00000000
        /*0020*/ 	.short	0x0002
        /*0022*/ 	.short	0x000c
        /*0024*/ 	.byte	0x00, 0xf0, 0x11, 0x00


	//----- nvinfo : EIATTR_KPARAM_INFO
	.align		4
.L_17:
        /*0028*/ 	.byte	0x04, 0x17
        /*002a*/ 	.short	(.L_19 - .L_18)
.L_18:
        /*002c*/ 	.word	0x00000000
        /*0030*/ 	.short	0x0001
        /*0032*/ 	.short	0x0008
        /*0034*/ 	.byte	0x00, 0xf0, 0x11, 0x00


	//----- nvinfo : EIATTR_KPARAM_INFO
	.align		4
.L_19:
        /*0038*/ 	.byte	0x04, 0x17
        /*003a*/ 	.short	(.L_21 - .L_20)
.L_20:
        /*003c*/ 	.word	0x00000000
        /*0040*/ 	.short	0x0000
        /*0042*/ 	.short	0x0000
        /*0044*/ 	.byte	0x00, 0xf5, 0x21, 0x00


	//----- nvinfo : EIATTR_SPARSE_MMA_MASK
	.align		4
.L_21:
        /*0048*/ 	.byte	0x03, 0x50
        /*004a*/ 	.short	0x0000


	//----- nvinfo : EIATTR_MAXREG_COUNT
	.align		4
        /*004c*/ 	.byte	0x03, 0x1b
        /*004e*/ 	.short	0x00ff


	//----- nvinfo : EIATTR_MERCURY_ISA_VERSION
	.align		4
        /*0050*/ 	.byte	0x03, 0x5f
        /*0052*/ 	.short	0x0101


	//----- nvinfo : EIATTR_VRC_CTA_INIT_COUNT
	.align		4
        /*0054*/ 	.byte	0x02, 0x4a
	.zero		1
	.zero		1


	//----- nvinfo : EIATTR_EXIT_INSTR_OFFSETS
	.align		4
        /*0058*/ 	.byte	0x04, 0x1c
        /*005a*/ 	.short	(.L_23 - .L_22)


	//   ....[0]....
.L_22:
        /*005c*/ 	.word	0x00000090


	//   ....[1]....
        /*0060*/ 	.word	0x000001e0


	//----- nvinfo : EIATTR_CRS_STACK_SIZE
	.align		4
.L_23:
        /*0064*/ 	.byte	0x04, 0x1e
        /*0066*/ 	.short	(.L_25 - .L_24)
.L_24:
        /*0068*/ 	.word	0x00000000


	//----- nvinfo : EIATTR_CBANK_PARAM_SIZE
	.align		4
.L_25:
        /*006c*/ 	.byte	0x03, 0x19
        /*006e*/ 	.short	0x0018


	//----- nvinfo : EIATTR_PARAM_CBANK
	.align		4
        /*0070*/ 	.byte	0x04, 0x0a
        /*0072*/ 	.short	(.L_27 - .L_26)
	.align		4
.L_26:
        /*0074*/ 	.word	index@(.nv.constant0._Z27overwrite_current_iterationPfjjS_)
        /*0078*/ 	.short	0x0380
        /*007a*/ 	.short	0x0018


	//----- nvinfo : EIATTR_SW_WAR
	.align		4
.L_27:
        /*007c*/ 	.byte	0x04, 0x36
        /*007e*/ 	.short	(.L_29 - .L_28)
.L_28:
        /*0080*/ 	.word	0x00000008
.L_29:


//--------------------- .nv.info._Z15spread_to_pointPfjjS_ --------------------------
	.section	.nv.info._Z15spread_to_pointPfjjS_,"",@"SHT_CUDA_INFO"
	.sectionflags	@""
	.align	4


	//----- nvinfo : EIATTR_CUDA_API_VERSION
	.align		4
        /*0000*/ 	.byte	0x04, 0x37
        /*0002*/ 	.short	(.L_31 - .L_30)
.L_30:
        /*0004*/ 	.word	0x00000082


	//----- nvinfo : EIATTR_KPARAM_INFO
	.align		4
.L_31:
        /*0008*/ 	.byte	0x04, 0x17
        /*000a*/ 	.short	(.L_33 - .L_32)
.L_32:
        /*000c*/ 	.word	0x00000000
        /*0010*/ 	.short	0x0003
        /*0012*/ 	.short	0x0010
        /*0014*/ 	.byte	0x00, 0xf5, 0x21, 0x00


	//----- nvinfo : EIATTR_KPARAM_INFO
	.align		4
.L_33:
        /*0018*/ 	.byte	0x04, 0x17
        /*001a*/ 	.short	(.L_35 - .L_34)
.L_34:
        /*001c*/ 	.word	0x00000000
        /*0020*/ 	.short	0x0002
        /*0022*/ 	.short	0x000c
        /*0024*/ 	.byte	0x00, 0xf0, 0x11, 0x00


	//----- nvinfo : EIATTR_KPARAM_INFO
	.align		4
.L_35:
        /*0028*/ 	.byte	0x04, 0x17
        /*002a*/ 	.short	(.L_37 - .L_36)
.L_36:
        /*002c*/ 	.word	0x00000000
        /*0030*/ 	.short	0x0001
        /*0032*/ 	.short	0x0008
        /*0034*/ 	.byte	0x00, 0xf0, 0x11, 0x00


	//----- nvinfo : EIATTR_KPARAM_INFO
	.align		4
.L_37:
        /*0038*/ 	.byte	0x04, 0x17
        /*003a*/ 	.short	(.L_39 - .L_38)
.L_38:
        /*003c*/ 	.word	0x00000000
        /*0040*/ 	.short	0x0000
        /*0042*/ 	.short	0x0000
        /*0044*/ 	.byte	0x00, 0xf5, 0x21, 0x00


	//----- nvinfo : EIATTR_SPARSE_MMA_MASK
	.align		4
.L_39:
        /*0048*/ 	.byte	0x03, 0x50
        /*004a*/ 	.short	0x0000


	//----- nvinfo : EIATTR_MAXREG_COUNT
	.align		4
        /*004c*/ 	.byte	0x03, 0x1b
        /*004e*/ 	.short	0x00ff


	//----- nvinfo : EIATTR_MERCURY_ISA_VERSION
	.align		4
        /*0050*/ 	.byte	0x03, 0x5f
        /*0052*/ 	.short	0x0101


	//----- nvinfo : EIATTR_VRC_CTA_INIT_COUNT
	.align		4
        /*0054*/ 	.byte	0x02, 0x4a
	.zero		1
	.zero		1


	//----- nvinfo : EIATTR_EXIT_INSTR_OFFSETS
	.align		4
        /*0058*/ 	.byte	0x04, 0x1c
        /*005a*/ 	.short	(.L_41 - .L_40)


	//   ....[0]....
.L_40:
        /*005c*/ 	.word	0x00000090


	//   ....[1]....
        /*0060*/ 	.word	0x000003a0


	//----- nvinfo : EIATTR_CRS_STACK_SIZE
	.align		4
.L_41:
        /*0064*/ 	.byte	0x04, 0x1e
        /*0066*/ 	.short	(.L_43 - .L_42)
.L_42:
        /*0068*/ 	.word	0x00000000


	//----- nvinfo : EIATTR_CBANK_PARAM_SIZE
	.align		4
.L_43:
        /*006c*/ 	.byte	0x03, 0x19
        /*006e*/ 	.short	0x0018


	//----- nvinfo : EIATTR_PARAM_CBANK
	.align		4
        /*0070*/ 	.byte	0x04, 0x0a
        /*0072*/ 	.short	(.L_45 - .L_44)
	.align		4
.L_44:
        /*0074*/ 	.word	index@(.nv.constant0._Z15spread_to_pointPfjjS_)
        /*0078*/ 	.short	0x0380
        /*007a*/ 	.short	0x0018


	//----- nvinfo : EIATTR_SW_WAR
	.align		4
.L_45:
        /*007c*/ 	.byte	0x04, 0x36
        /*007e*/ 	.short	(.L_47 - .L_46)
.L_46:
        /*0080*/ 	.word	0x00000008
.L_47:


//--------------------- .nv.callgraph             --------------------------
	.section	.nv.callgraph,"",@"SHT_CUDA_CALLGRAPH"
	.align	4
	.sectionentsize	8
	.align		4
        /*0000*/ 	.word	0x00000000
	.align		4
        /*0004*/ 	.word	0xffffffff
	.align		4
        /*0008*/ 	.word	0x00000000
	.align		4
        /*000c*/ 	.word	0xfffffffe
	.align		4
        /*0010*/ 	.word	0x00000000
	.align		4
        /*0014*/ 	.word	0xfffffffd
	.align		4
        /*0018*/ 	.word	0x00000000
	.align		4
        /*001c*/ 	.word	0xfffffffc


//--------------------- .text._Z27overwrite_current_iterationPfjjS_ --------------------------
	.section	.text._Z27overwrite_current_iterationPfjjS_,"ax",@progbits
	.align	128
        .global         _Z27overwrite_current_iterationPfjjS_
        .type           _Z27overwrite_current_iterationPfjjS_,@function
        .size           _Z27overwrite_current_iterationPfjjS_,(.L_x_7 - _Z27overwrite_current_iterationPfjjS_)
        .other          _Z27overwrite_current_iterationPfjjS_,@"STO_CUDA_ENTRY STV_DEFAULT"
_Z27overwrite_current_iterationPfjjS_:
.text._Z27overwrite_current_iterationPfjjS_:
[----:B------:R-:W-:Y:S01]  /*0000*/  LDC R1, c[0x0][0x37c] ;  /* 0x0000df00ff017b82 */ /* 0x000fe20000000800 */
[----:B------:R-:W0:Y:S01]  /*0010*/  S2R R0, SR_CTAID.Y ;  /* 0x0000000000007919 */ /* 0x000e220000002600 */
[----:B------:R-:W0:Y:S01]  /*0020*/  LDCU UR4, c[0x0][0x364] ;  /* 0x00006c80ff0477ac */ /* 0x000e220008000800 */
[----:B------:R-:W0:Y:S01]  /*0030*/  S2R R3, SR_TID.Y ;  /* 0x0000000000037919 */ /* 0x000e220000002200 */
[----:B------:R-:W1:Y:S02]  /*0040*/  LDCU UR10, c[0x0][0x388] ;  /* 0x00007100ff0a77ac */ /* 0x000e640008000800 */
[----:B-1----:R-:W-:Y:S01]  /*0050*/  UIADD3 UR6, UPT, UPT, UR10, -0x1, URZ ;  /* 0xffffffff0a067890 */ /* 0x002fe2000fffe0ff */
[----:B0-----:R-:W-:-:S05]  /*0060*/  IMAD R0, R0, UR4, R3 ;  /* 0x0000000400007c24 */ /* 0x001fca000f8e0203 */
[----:B------:R-:W-:-:S04]  /*0070*/  IADD3 R2, PT, PT, R0, 0x1, RZ ;  /* 0x0000000100027810 */ /* 0x000fc80007ffe0ff */
[----:B------:R-:W-:-:S13]  /*0080*/  ISETP.GE.U32.AND P0, PT, R2, UR6, PT ;  /* 0x0000000602007c0c */ /* 0x000fda000bf06070 */
[----:B------:R-:W-:Y:S05]  /*0090*/  @P0 EXIT ;  /* 0x000000000000094d */ /* 0x000fea0003800000 */
[----:B------:R-:W0:Y:S01]  /*00a0*/  S2R R7, SR_TID.X ;  /* 0x0000000000077919 */ /* 0x000e220000002100 */
[----:B------:R-:W0:Y:S01]  /*00b0*/  S2UR UR7, SR_CTAID.X ;  /* 0x00000000000779c3 */ /* 0x000e220000002500 */
[----:B------:R-:W1:Y:S07]  /*00c0*/  LDCU.64 UR8, c[0x0][0x358] ;  /* 0x00006b00ff0877ac */ /* 0x000e6e0008000a00 */
[----:B------:R-:W0:Y:S01]  /*00d0*/  LDC R6, c[0x0][0x360] ;  /* 0x0000d800ff067b82 */ /* 0x000e220000000800 */
[----:B------:R-:W2:Y:S07]  /*00e0*/  LDCU UR5, c[0x0][0x374] ;  /* 0x00006e80ff0577ac */ /* 0x000eae0008000800 */
[----:B------:R-:W3:Y:S08]  /*00f0*/  LDC.64 R2, c[0x0][0x390] ;  /* 0x0000e400ff027b82 */ /* 0x000ef00000000a00 */
[----:B------:R-:W4:Y:S01]  /*0100*/  LDC.64 R4, c[0x0][0x380] ;  /* 0x0000e000ff047b82 */ /* 0x000f220000000a00 */
[----:B--2---:R-:W-:Y:S01]  /*0110*/  UIMAD UR4, UR4, UR5, URZ ;  /* 0x00000005040472a4 */ /* 0x004fe2000f8e02ff */
[----:B0-----:R-:W-:-:S05]  /*0120*/  IMAD R7, R6, UR7, R7 ;  /* 0x0000000706077c24 */ /* 0x001fca000f8e0207 */
[C---:B------:R-:W-:Y:S01]  /*0130*/  IADD3 R6, PT, PT, R7.reuse, 0x1, RZ ;  /* 0x0000000107067810 */ /* 0x040fe20007ffe0ff */
[----:B------:R-:W-:-:S03]  /*0140*/  IMAD R7, R7, UR10, R0 ;  /* 0x0000000a07077c24 */ /* 0x000fc6000f8e0200 */
[----:B------:R-:W-:Y:S01]  /*0150*/  ISETP.GE.U32.AND P0, PT, R6, UR6, PT ;  /* 0x0000000606007c0c */ /* 0x000fe2000bf06070 */
[----:B---3--:R-:W-:-:S04]  /*0160*/  IMAD.WIDE R2, R7, 0x4, R2 ;  /* 0x0000000407027825 */ /* 0x008fc800078e0202 */
[----:B-1--4-:R-:W-:-:S08]  /*0170*/  IMAD.WIDE R4, R7, 0x4, R4 ;  /* 0x0000000407047825 */ /* 0x012fd000078e0204 */
.L_x_0:
[----:B0-----:R-:W2:Y:S01]  /*0180*/  @!P0 LDG.E R7, desc[UR8][R2.64] ;  /* 0x0000000802078981 */ /* 0x001ea2000c1e1900 */
[----:B------:R-:W-:-:S04]  /*0190*/  IADD3 R0, PT, PT, R0, UR4, RZ ;  /* 0x0000000400007c10 */ /* 0x000fc8000fffe0ff */
[----:B------:R-:W-:-:S04]  /*01a0*/  IADD3 R6, PT, PT, R0, 0x1, RZ ;  /* 0x0000000100067810 */ /* 0x000fc80007ffe0ff */
[----:B------:R-:W-:Y:S01]  /*01b0*/  ISETP.GE.U32.AND P1, PT, R6, UR6, PT ;  /* 0x0000000606007c0c */ /* 0x000fe2000bf26070 */
[----:B--2---:R0:W-:-:S12]  /*01c0*/  @!P0 STG.E desc[UR8][R4.64], R7 ;  /* 0x0000000704008986 */ /* 0x0041d8000c101908 */
[----:B------:R-:W-:Y:S05]  /*01d0*/  @!P1 BRA `(.L_x_0) ;  /* 0xfffffffc00e89947 */ /* 0x000fea000383ffff */
[----:B------:R-:W-:Y:S05]  /*01e0*/  EXIT ;  /* 0x000000000000794d */ /* 0x000fea0003800000 */
.L_x_1:
[----:B------:R-:W-:-:S00]  /*01f0*/  BRA `(.L_x_1) ;  /* 0xfffffffc00fc7947 */ /* 0x000fc0000383ffff */
[----:B------:R-:W-:-:S00]  /*0200*/  NOP ;  /* 0x0000000000007918 */ /* 0x000fc00000000000 */
[----:B------:R-:W-:-:S00]  /*0210*/  NOP ;  /* 0x0000000000007918 */ /* 0x000fc00000000000 */
[----:B------:R-:W-:-:S00]  /*0220*/  NOP ;  /* 0x0000000000007918 */ /* 0x000fc00000000000 */
[----:B------:R-:W-:-:S00]  /*0230*/  NOP ;  /* 0x0000000000007918 */ /* 0x000fc00000000000 */
[----:B------:R-:W-:-:S00]  /*0240*/  NOP ;  /* 0x0000000000007918 */ /* 0x000fc00000000000 */
[----:B------:R-:W-:-:S00]  /*0250*/  NOP ;  /* 0x0000000000007918 */ /* 0x000fc00000000000 */
[----:B------:R-:W-:-:S00]  /*0260*/  NOP ;  /* 0x0000000000007918 */ /* 0x000fc00000000000 */
[----:B------:R-:W-:-:S00]  /*0270*/  NOP ;  /* 0x0000000000007918 */ /* 0x000fc00000000000 */
.L_x_7:


//--------------------- .text._Z15spread_to_pointPfjjS_ --------------------------
	.section	.text._Z15spread_to_pointPfjjS_,"ax",@progbits
	.align	128
        .global         _Z15spread_to_pointPfjjS_
        .type           _Z15spread_to_pointPfjjS_,@function
        .size           _Z15spread_to_pointPfjjS_,(.L_x_8 - _Z15spread_to_pointPfjjS_)
        .other          _Z15spread_to_pointPfjjS_,@"STO_CUDA_ENTRY STV_DEFAULT"
_Z15spread_to_pointPfjjS_:
.text._Z15spread_to_pointPfjjS_:
        /* <DEDUP_REMOVED lines=11> */
[----:B------:R-:W0:Y:S01]  /*00b0*/  LDCU UR6, c[0x0][0x360] ;  /* 0x00006c00ff0677ac */ /* 0x000e220008000800 */
[----:B------:R-:W0:Y:S01]  /*00c0*/  S2R R3, SR_CTAID.X ;  /* 0x0000000000037919 */ /* 0x000e220000002500 */
[----:B------:R-:W1:Y:S01]  /*00d0*/  LDCU UR7, c[0x0][0x374] ;  /* 0x00006e80ff0777ac */ /* 0x000e620008000800 */
[----:B------:R-:W2:Y:S01]  /*00e0*/  LDCU UR8, c[0x0][0x370] ;  /* 0x00006e00ff0877ac */ /* 0x000ea20008000800 */
[----:B------:R-:W3:Y:S01]  /*00f0*/  LDCU.64 UR10, c[0x0][0x358] ;  /* 0x00006b00ff0a77ac */ /* 0x000ee20008000a00 */
[----:B-1----:R-:W-:Y:S01]  /*0100*/  UIMAD UR5, UR5, UR7, URZ ;  /* 0x00000007050572a4 */ /* 0x002fe2000f8e02ff */
[----:B0-----:R-:W-:Y:S01]  /*0110*/  IMAD R6, R3, UR6, R6 ;  /* 0x0000000603067c24 */ /* 0x001fe2000f8e0206 */
[----:B--2---:R-:W-:-:S04]  /*0120*/  UIMAD UR6, UR6, UR8, URZ ;  /* 0x00000008060672a4 */ /* 0x004fc8000f8e02ff */
[----:B---3--:R-:W-:-:S08]  /*0130*/  IADD3 R6, PT, PT, R6, 0x1, RZ ;  /* 0x0000000106067810 */ /* 0x008fd00007ffe0ff */
.L_x_5:
[----:B------:R-:W-:Y:S01]  /*0140*/  ISETP.GE.U32.AND P0, PT, R6, UR4, PT ;  /* 0x0000000406007c0c */ /* 0x000fe2000bf06070 */
[----:B------:R-:W-:-:S12]  /*0150*/  BSSY.RECONVERGENT B0, `(.L_x_2) ;  /* 0x0000021000007945 */ /* 0x000fd80003800200 */
[----:B---3--:R-:W-:Y:S05]  /*0160*/  @P0 BRA `(.L_x_3) ;  /* 0x00000000007c0947 */ /* 0x008fea0003800000 */
[----:B------:R-:W0:Y:S01]  /*0170*/  LDC R7, c[0x0][0x388] ;  /* 0x0000e200ff077b82 */ /* 0x000e220000000800 */
[----:B------:R-:W-:Y:S01]  /*0180*/  IADD3 R8, PT, PT, R0, -0x1, RZ ;  /* 0xffffffff00087810 */ /* 0x000fe20007ffe0ff */
[----:B------:R-:W-:-:S06]  /*0190*/  IMAD.MOV.U32 R9, RZ, RZ, R6 ;  /* 0x000000ffff097224 */ /* 0x000fcc00078e0006 */
[----:B------:R-:W1:Y:S08]  /*01a0*/  LDC.64 R2, c[0x0][0x380] ;  /* 0x0000e000ff027b82 */ /* 0x000e700000000a00 */
[----:B------:R-:W2:Y:S02]  /*01b0*/  LDC.64 R4, c[0x0][0x390] ;  /* 0x0000e400ff047b82 */ /* 0x000ea40000000a00 */
.L_x_4:
[----:B---3--:R-:W-:-:S05]  /*01c0*/  IADD3 R10, PT, PT, R9, -0x1, RZ ;  /* 0xffffffff090a7810 */ /* 0x008fca0007ffe0ff */
[----:B0-----:R-:W-:-:S04]  /*01d0*/  IMAD R10, R10, R7, RZ ;  /* 0x000000070a0a7224 */ /* 0x001fc800078e02ff */
[----:B------:R-:W-:Y:S01]  /*01e0*/  IMAD.IADD R11, R10, 0x1, R0 ;  /* 0x000000010a0b7824 */ /* 0x000fe200078e0200 */
[----:B------:R-:W-:-:S03]  /*01f0*/  LEA R12, R7, R10, 0x1 ;  /* 0x0000000a070c7211 */ /* 0x000fc600078e08ff */
[--C-:B-1----:R-:W-:Y:S01]  /*0200*/  IMAD.WIDE.U32 R10, R11, 0x4, R2.reuse ;  /* 0x000000040b0a7825 */ /* 0x102fe200078e0002 */
[C---:B------:R-:W-:Y:S02]  /*0210*/  IADD3 R19, PT, PT, R12.reuse, -R7, RZ ;  /* 0x800000070c137210 */ /* 0x040fe40007ffe0ff */
[----:B------:R-:W-:Y:S02]  /*0220*/  IADD3 R13, PT, PT, R12, R0, RZ ;  /* 0x000000000c0d7210 */ /* 0x000fe40007ffe0ff */
[----:B------:R-:W-:Y:S01]  /*0230*/  IADD3 R15, PT, PT, R8, R19, RZ ;  /* 0x00000013080f7210 */ /* 0x000fe20007ffe0ff */
[----:B------:R-:W3:Y:S02]  /*0240*/  LDG.E R10, desc[UR10][R10.64] ;  /* 0x0000000a0a0a7981 */ /* 0x000ee4000c1e1900 */
[----:B------:R-:W-:-:S04]  /*0250*/  IMAD.WIDE.U32 R12, R13, 0x4, R2 ;  /* 0x000000040d0c7825 */ /* 0x000fc800078e0002 */
[C---:B------:R-:W-:Y:S02]  /*0260*/  VIADD R17, R15.reuse, 0x2 ;  /* 0x000000020f117836 */ /* 0x040fe40000000000 */
[--C-:B------:R-:W-:Y:S01]  /*0270*/  IMAD.WIDE.U32 R14, R15, 0x4, R2.reuse ;  /* 0x000000040f0e7825 */ /* 0x100fe200078e0002 */
[----:B------:R-:W3:Y:S03]  /*0280*/  LDG.E R13, desc[UR10][R12.64] ;  /* 0x0000000a0c0d7981 */ /* 0x000ee6000c1e1900 */
[----:B------:R-:W-:Y:S02]  /*0290*/  IMAD.WIDE.U32 R16, R17, 0x4, R2 ;  /* 0x0000000411107825 */ /* 0x000fe400078e0002 */
[----:B------:R-:W4:Y:S04]  /*02a0*/  LDG.E R15, desc[UR10][R14.64] ;  /* 0x0000000a0e0f7981 */ /* 0x000f28000c1e1900 */
[----:B------:R-:W5:Y:S01]  /*02b0*/  LDG.E R17, desc[UR10][R16.64] ;  /* 0x0000000a10117981 */ /* 0x000f62000c1e1900 */
[----:B------:R-:W-:-:S02]  /*02c0*/  IADD3 R19, PT, PT, R19, R0, RZ ;  /* 0x0000000013137210 */ /* 0x000fc40007ffe0ff */
[----:B------:R-:W-:-:S04]  /*02d0*/  IADD3 R9, PT, PT, R9, UR6, RZ ;  /* 0x0000000609097c10 */ /* 0x000fc8000fffe0ff */
[----:B------:R-:W-:Y:S01]  /*02e0*/  ISETP.GE.U32.AND P0, PT, R9, UR4, PT ;  /* 0x0000000409007c0c */ /* 0x000fe2000bf06070 */
[----:B---3--:R-:W-:-:S04]  /*02f0*/  FADD R18, R10, R13 ;  /* 0x0000000d0a127221 */ /* 0x008fc80000000000 */
[----:B----4-:R-:W-:Y:S01]  /*0300*/  FADD R18, R18, R15 ;  /* 0x0000000f12127221 */ /* 0x010fe20000000000 */
[----:B--2---:R-:W-:-:S04]  /*0310*/  IMAD.WIDE.U32 R10, R19, 0x4, R4 ;  /* 0x00000004130a7825 */ /* 0x004fc800078e0004 */
[----:B-----5:R-:W-:-:S04]  /*0320*/  FADD R18, R18, R17 ;  /* 0x0000001112127221 */ /* 0x020fc80000000000 */
[----:B------:R-:W-:-:S05]  /*0330*/  FMUL R19, R18, 0.25 ;  /* 0x3e80000012137820 */ /* 0x000fca0000400000 */
[----:B------:R3:W-:Y:S01]  /*0340*/  STG.E desc[UR10][R10.64], R19 ;  /* 0x000000130a007986 */ /* 0x0007e2000c10190a */
[----:B------:R-:W-:Y:S05]  /*0350*/  @!P0 BRA `(.L_x_4) ;  /* 0xfffffffc00988947 */ /* 0x000fea000383ffff */
.L_x_3:
[----:B------:R-:W-:Y:S05]  /*0360*/  BSYNC.RECONVERGENT B0 ;  /* 0x0000000000007941 */ /* 0x000fea0003800200 */
.L_x_2:
[----:B------:R-:W-:-:S04]  /*0370*/  IADD3 R0, PT, PT, R0, UR5, RZ ;  /* 0x0000000500007c10 */ /* 0x000fc8000fffe0ff */
[----:B------:R-:W-:-:S13]  /*0380*/  ISETP.GE.U32.AND P0, PT, R0, UR4, PT ;  /* 0x0000000400007c0c */ /* 0x000fda000bf06070 */
[----:B------:R-:W-:Y:S05]  /*0390*/  @!P0 BRA `(.L_x_5) ;  /* 0xfffffffc00688947 */ /* 0x000fea000383ffff */
[----:B------:R-:W-:Y:S05]  /*03a0*/  EXIT ;  /* 0x000000000000794d */ /* 0x000fea0003800000 */
.L_x_6:
        /* <DEDUP_REMOVED lines=13> */
.L_x_8:


//--------------------- .nv.shared.reserved.0     --------------------------
	.section	.nv.shared.reserved.0,"aw",@nobits
	.weak		__nv_reservedSMEM_offset_0_alias
	.size		__nv_reservedSMEM_offset_0_alias, 0, 64
	.other		__nv_reservedSMEM_offset_0_alias,@"STO_CUDA_RESERVED_SHARED STV_DEFAULT"
__nv_reservedSMEM_offset_0_alias:
	.zero		0
	.zero		64


//--------------------- .nv.constant0._Z27overwrite_current_iterationPfjjS_ --------------------------
	.section	.nv.constant0._Z27overwrite_current_iterationPfjjS_,"a",@progbits
	.sectionflags	@""
	.align	4
.nv.constant0._Z27overwrite_current_iterationPfjjS_:
	.zero		920


//--------------------- .nv.constant0._Z15spread_to_pointPfjjS_ --------------------------
	.section	.nv.constant0._Z15spread_to_pointPfjjS_,"a",@progbits
	.sectionflags	@""
	.align	4
.nv.constant0._Z15spread_to_pointPfjjS_:
	.zero		920


//--------------------- SYMBOLS --------------------------

	.type		.nv.reservedSmem.offset0,@object
	.size		.nv.reservedSmem.offset0,0x4
